//
// Generated by NVIDIA NVVM Compiler
//
// Compiler Build ID: CL-36424714
// Cuda compilation tools, release 13.0, V13.0.88
// Based on NVVM 20.0.0
//

.version 9.0
.target sm_100
.address_size 64

	// .globl	_Z7vis2hidPfS_S_

.visible .entry _Z7vis2hidPfS_S_(
	.param .u64 .ptr .align 1 _Z7vis2hidPfS_S__param_0,
	.param .u64 .ptr .align 1 _Z7vis2hidPfS_S__param_1,
	.param .u64 .ptr .align 1 _Z7vis2hidPfS_S__param_2
)
{
	.reg .b32 	%r<5>;
	.reg .b32 	%f<5>;
	.reg .b64 	%rd<13>;

	ld.param.u64 	%rd1, [_Z7vis2hidPfS_S__param_0];
	ld.param.u64 	%rd2, [_Z7vis2hidPfS_S__param_1];
	ld.param.u64 	%rd3, [_Z7vis2hidPfS_S__param_2];
	cvta.to.global.u64 	%rd4, %rd3;
	cvta.to.global.u64 	%rd5, %rd2;
	cvta.to.global.u64 	%rd6, %rd1;
	mov.u32 	%r1, %tid.y;
	mul.wide.u32 	%rd7, %r1, 4;
	add.s64 	%rd8, %rd6, %rd7;
	ld.global.f32 	%f1, [%rd8];
	mov.u32 	%r2, %ntid.x;
	mov.u32 	%r3, %tid.x;
	mad.lo.s32 	%r4, %r1, %r2, %r3;
	mul.wide.u32 	%rd9, %r4, 4;
	add.s64 	%rd10, %rd5, %rd9;
	ld.global.f32 	%f2, [%rd10];
	mul.wide.u32 	%rd11, %r3, 4;
	add.s64 	%rd12, %rd4, %rd11;
	ld.global.f32 	%f3, [%rd12];
	fma.rn.f32 	%f4, %f1, %f2, %f3;
	st.global.f32 	[%rd12], %f4;
	ret;

}
	// .globl	_Z7hid2visPfS_S_
.visible .entry _Z7hid2visPfS_S_(
	.param .u64 .ptr .align 1 _Z7hid2visPfS_S__param_0,
	.param .u64 .ptr .align 1 _Z7hid2visPfS_S__param_1,
	.param .u64 .ptr .align 1 _Z7hid2visPfS_S__param_2
)
{
	.reg .b32 	%r<5>;
	.reg .b32 	%f<5>;
	.reg .b64 	%rd<13>;

	ld.param.u64 	%rd1, [_Z7hid2visPfS_S__param_0];
	ld.param.u64 	%rd2, [_Z7hid2visPfS_S__param_1];
	ld.param.u64 	%rd3, [_Z7hid2visPfS_S__param_2];
	cvta.to.global.u64 	%rd4, %rd3;
	cvta.to.global.u64 	%rd5, %rd2;
	cvta.to.global.u64 	%rd6, %rd1;
	mov.u32 	%r1, %tid.x;
	mul.wide.u32 	%rd7, %r1, 4;
	add.s64 	%rd8, %rd6, %rd7;
	ld.global.f32 	%f1, [%rd8];
	mov.u32 	%r2, %tid.y;
	mov.u32 	%r3, %ntid.x;
	mad.lo.s32 	%r4, %r2, %r3, %r1;
	mul.wide.u32 	%rd9, %r4, 4;
	add.s64 	%rd10, %rd5, %rd9;
	ld.global.f32 	%f2, [%rd10];
	mul.wide.u32 	%rd11, %r2, 4;
	add.s64 	%rd12, %rd4, %rd11;
	ld.global.f32 	%f3, [%rd12];
	fma.rn.f32 	%f4, %f1, %f2, %f3;
	st.global.f32 	[%rd12], %f4;
	ret;

}
	// .globl	_Z8learningPfS_S_S_S_
.visible .entry _Z8learningPfS_S_S_S_(
	.param .u64 .ptr .align 1 _Z8learningPfS_S_S_S__param_0,
	.param .u64 .ptr .align 1 _Z8learningPfS_S_S_S__param_1,
	.param .u64 .ptr .align 1 _Z8learningPfS_S_S_S__param_2,
	.param .u64 .ptr .align 1 _Z8learningPfS_S_S_S__param_3,
	.param .u64 .ptr .align 1 _Z8learningPfS_S_S_S__param_4
)
{
	.reg .b32 	%r<5>;
	.reg .b32 	%f<10>;
	.reg .b64 	%rd<19>;

	ld.param.u64 	%rd1, [_Z8learningPfS_S_S_S__param_0];
	ld.param.u64 	%rd2, [_Z8learningPfS_S_S_S__param_1];
	ld.param.u64 	%rd3, [_Z8learningPfS_S_S_S__param_2];
	ld.param.u64 	%rd4, [_Z8learningPfS_S_S_S__param_3];
	ld.param.u64 	%rd5, [_Z8learningPfS_S_S_S__param_4];
	cvta.to.global.u64 	%rd6, %rd1;
	cvta.to.global.u64 	%rd7, %rd5;
	cvta.to.global.u64 	%rd8, %rd4;
	cvta.to.global.u64 	%rd9, %rd3;
	cvta.to.global.u64 	%rd10, %rd2;
	mov.u32 	%r1, %tid.y;
	mul.wide.u32 	%rd11, %r1, 4;
	add.s64 	%rd12, %rd10, %rd11;
	ld.global.f32 	%f1, [%rd12];
	mov.u32 	%r2, %tid.x;
	mul.wide.u32 	%rd13, %r2, 4;
	add.s64 	%rd14, %rd9, %rd13;
	ld.global.f32 	%f2, [%rd14];
	mul.f32 	%f3, %f1, %f2;
	add.s64 	%rd15, %rd8, %rd11;
	ld.global.f32 	%f4, [%rd15];
	add.s64 	%rd16, %rd7, %rd13;
	ld.global.f32 	%f5, [%rd16];
	mul.f32 	%f6, %f4, %f5;
	sub.f32 	%f7, %f3, %f6;
	mov.u32 	%r3, %ntid.x;
	mad.lo.s32 	%r4, %r1, %r3, %r2;
	mul.wide.u32 	%rd17, %r4, 4;
	add.s64 	%rd18, %rd6, %rd17;
	ld.global.f32 	%f8, [%rd18];
	add.f32 	%f9, %f8, %f7;
	st.global.f32 	[%rd18], %f9;
	ret;

}


// ===== COMPILED SASS (sm_100) =====

	.target	sm_100

	.elftype	@"ET_EXEC"


//--------------------- .note.nv.tkinfo           --------------------------
	.section	.note.nv.tkinfo,"",@"SHT_NOTE"
	.sectionflags	@"SHF_NOTE_NV_TKINFO"
	.tkinfo
        /*0018*/ 	.word	0x00000002
        /*0030*/ 	.string	""
        /*0030*/ 	.string	"ptxas"
        /*0030*/ 	.string	"Cuda compilation tools, release 13.0, V13.0.88"
        /*0030*/ 	.string	"Build cuda_13.0.r13.0/compiler.36424714_0"
        /*0030*/ 	.string	"-arch sm_100 -m 64 "



//--------------------- .note.nv.cuinfo           --------------------------
	.section	.note.nv.cuinfo,"",@"SHT_NOTE"
	.sectionflags	@"SHF_NOTE_NV_CUINFO"
        /*0018*/ 	.short	0x0002
        /*001a*/ 	.short	0x0064
        /*001c*/ 	.short	0x0082
	.zero		2


//--------------------- .nv.info                  --------------------------
	.section	.nv.info,"",@"SHT_CUDA_INFO"
	.align	4


	//----- nvinfo : EIATTR_REGCOUNT
	.align		4
        /*0000*/ 	.byte	0x04, 0x2f
        /*0002*/ 	.short	(.L_1 - .L_0)
	.align		4
.L_0:
        /*0004*/ 	.word	index@(_Z7vis2hidPfS_S_)
        /*0008*/ 	.word	0x0000000e


	//----- nvinfo : EIATTR_FRAME_SIZE
	.align		4
.L_1:
        /*000c*/ 	.byte	0x04, 0x11
        /*000e*/ 	.short	(.L_3 - .L_2)
	.align		4
.L_2:
        /*0010*/ 	.word	index@(_Z7vis2hidPfS_S_)
        /*0014*/ 	.word	0x00000000


	//----- nvinfo : EIATTR_REGCOUNT
	.align		4
.L_3:
        /*0018*/ 	.byte	0x04, 0x2f
        /*001a*/ 	.short	(.L_5 - .L_4)
	.align		4
.L_4:
        /*001c*/ 	.word	index@(_Z7hid2visPfS_S_)
        /*0020*/ 	.word	0x0000000e


	//----- nvinfo : EIATTR_FRAME_SIZE
	.align		4
.L_5:
        /*0024*/ 	.byte	0x04, 0x11
        /*0026*/ 	.short	(.L_7 - .L_6)
	.align		4
.L_6:
        /*0028*/ 	.word	index@(_Z7hid2visPfS_S_)
        /*002c*/ 	.word	0x00000000


	//----- nvinfo : EIATTR_REGCOUNT
	.align		4
.L_7:
        /*0030*/ 	.byte	0x04, 0x2f
        /*0032*/ 	.short	(.L_9 - .L_8)
	.align		4
.L_8:
        /*0034*/ 	.word	index@(_Z8learningPfS_S_S_S_)
        /*0038*/ 	.word	0x00000012


	//----- nvinfo : EIATTR_FRAME_SIZE
	.align		4
.L_9:
        /*003c*/ 	.byte	0x04, 0x11
        /*003e*/ 	.short	(.L_11 - .L_10)
	.align		4
.L_10:
        /*0040*/ 	.word	index@(_Z8learningPfS_S_S_S_)
        /*0044*/ 	.word	0x00000000


	//----- nvinfo : EIATTR_MIN_STACK_SIZE
	.align		4
.L_11:
        /*0048*/ 	.byte	0x04, 0x12
        /*004a*/ 	.short	(.L_13 - .L_12)
	.align		4
.L_12:
        /*004c*/ 	.word	index@(_Z8learningPfS_S_S_S_)
        /*0050*/ 	.word	0x00000000


	//----- nvinfo : EIATTR_MIN_STACK_SIZE
	.align		4
.L_13:
        /*0054*/ 	.byte	0x04, 0x12
        /*0056*/ 	.short	(.L_15 - .L_14)
	.align		4
.L_14:
        /*0058*/ 	.word	index@(_Z7hid2visPfS_S_)
        /*005c*/ 	.word	0x00000000


	//----- nvinfo : EIATTR_MIN_STACK_SIZE
	.align		4
.L_15:
        /*0060*/ 	.byte	0x04, 0x12
        /*0062*/ 	.short	(.L_17 - .L_16)
	.align		4
.L_16:
        /*0064*/ 	.word	index@(_Z7vis2hidPfS_S_)
        /*0068*/ 	.word	0x00000000
.L_17:


//--------------------- .nv.compat                --------------------------
	.section	.nv.compat,"",@"SHT_CUDA_COMPAT_INFO"
	.align	4
        /*0000*/ 	.byte	0x02, 0x09, 0x00, 0x00, 0x02, 0x02, 0x01, 0x00, 0x02, 0x05, 0x05, 0x00, 0x03, 0x07, 0x01, 0x01
        /*0010*/ 	.byte	0x02, 0x03, 0x00, 0x00, 0x02, 0x06, 0x01, 0x00, 0x04, 0x0b, 0x08, 0x00, 0x09, 0x00, 0x00, 0x00
        /*0020*/ 	.byte	0x00, 0x00, 0x00, 0x00


//--------------------- .nv.info._Z8learningPfS_S_S_S_ --------------------------
	.section	.nv.info._Z8learningPfS_S_S_S_,"",@"SHT_CUDA_INFO"
	.sectionflags	@""
	.align	4


	//----- nvinfo : EIATTR_CUDA_API_VERSION
	.align		4
        /*0000*/ 	.byte	0x04, 0x37
        /*0002*/ 	.short	(.L_19 - .L_18)
.L_18:
        /*0004*/ 	.word	0x00000082


	//----- nvinfo : EIATTR_KPARAM_INFO
	.align		4
.L_19:
        /*0008*/ 	.byte	0x04, 0x17
        /*000a*/ 	.short	(.L_21 - .L_20)
.L_20:
        /*000c*/ 	.word	0x00000000
        /*0010*/ 	.short	0x0004
        /*0012*/ 	.short	0x0020
        /*0014*/ 	.byte	0x00, 0xf5, 0x21, 0x00


	//----- nvinfo : EIATTR_KPARAM_INFO
	.align		4
.L_21:
        /*0018*/ 	.byte	0x04, 0x17
        /*001a*/ 	.short	(.L_23 - .L_22)
.L_22:
        /*001c*/ 	.word	0x00000000
        /*0020*/ 	.short	0x0003
        /*0022*/ 	.short	0x0018
        /*0024*/ 	.byte	0x00, 0xf5, 0x21, 0x00


	//----- nvinfo : EIATTR_KPARAM_INFO
	.align		4
.L_23:
        /*0028*/ 	.byte	0x04, 0x17
        /*002a*/ 	.short	(.L_25 - .L_24)
.L_24:
        /*002c*/ 	.word	0x00000000
        /*0030*/ 	.short	0x0002
        /*0032*/ 	.short	0x0010
        /*0034*/ 	.byte	0x00, 0xf5, 0x21, 0x00


	//----- nvinfo : EIATTR_KPARAM_INFO
	.align		4
.L_25:
        /*0038*/ 	.byte	0x04, 0x17
        /*003a*/ 	.short	(.L_27 - .L_26)
.L_26:
        /*003c*/ 	.word	0x00000000
        /*0040*/ 	.short	0x0001
        /*0042*/ 	.short	0x0008
        /*0044*/ 	.byte	0x00, 0xf5, 0x21, 0x00


	//----- nvinfo : EIATTR_KPARAM_INFO
	.align		4
.L_27:
        /*0048*/ 	.byte	0x04, 0x17
        /*004a*/ 	.short	(.L_29 - .L_28)
.L_28:
        /*004c*/ 	.word	0x00000000
        /*0050*/ 	.short	0x0000
        /*0052*/ 	.short	0x0000
        /*0054*/ 	.byte	0x00, 0xf5, 0x21, 0x00


	//----- nvinfo : EIATTR_SPARSE_MMA_MASK
	.align		4
.L_29:
        /*0058*/ 	.byte	0x03, 0x50
        /*005a*/ 	.short	0x0000


	//----- nvinfo : EIATTR_MAXREG_COUNT
	.align		4
        /*005c*/ 	.byte	0x03, 0x1b
        /*005e*/ 	.short	0x00ff


	//----- nvinfo : EIATTR_MERCURY_ISA_VERSION
	.align		4
        /*0060*/ 	.byte	0x03, 0x5f
        /*0062*/ 	.short	0x0101


	//----- nvinfo : EIATTR_VRC_CTA_INIT_COUNT
	.align		4
        /*0064*/ 	.byte	0x02, 0x4a
	.zero		1
	.zero		1


	//----- nvinfo : EIATTR_EXIT_INSTR_OFFSETS
	.align		4
        /*0068*/ 	.byte	0x04, 0x1c
        /*006a*/ 	.short	(.L_31 - .L_30)


	//   ....[0]....
.L_30:
        /*006c*/ 	.word	0x00000190


	//----- nvinfo : EIATTR_CBANK_PARAM_SIZE
	.align		4
.L_31:
        /*0070*/ 	.byte	0x03, 0x19
        /*0072*/ 	.short	0x0028


	//----- nvinfo : EIATTR_PARAM_CBANK
	.align		4
        /*0074*/ 	.byte	0x04, 0x0a
        /*0076*/ 	.short	(.L_33 - .L_32)
	.align		4
.L_32:
        /*0078*/ 	.word	index@(.nv.constant0._Z8learningPfS_S_S_S_)
        /*007c*/ 	.short	0x0380
        /*007e*/ 	.short	0x0028


	//----- nvinfo : EIATTR_SW_WAR
	.align		4
.L_33:
        /*0080*/ 	.byte	0x04, 0x36
        /*0082*/ 	.short	(.L_35 - .L_34)
.L_34:
        /*0084*/ 	.word	0x00000008
.L_35:


//--------------------- .nv.info._Z7hid2visPfS_S_ --------------------------
	.section	.nv.info._Z7hid2visPfS_S_,"",@"SHT_CUDA_INFO"
	.sectionflags	@""
	.align	4


	//----- nvinfo : EIATTR_CUDA_API_VERSION
	.align		4
        /*0000*/ 	.byte	0x04, 0x37
        /*0002*/ 	.short	(.L_37 - .L_36)
.L_36:
        /*0004*/ 	.word	0x00000082


	//----- nvinfo : EIATTR_KPARAM_INFO
	.align		4
.L_37:
        /*0008*/ 	.byte	0x04, 0x17
        /*000a*/ 	.short	(.L_39 - .L_38)
.L_38:
        /*000c*/ 	.word	0x00000000
        /*0010*/ 	.short	0x0002
        /*0012*/ 	.short	0x0010
        /*0014*/ 	.byte	0x00, 0xf5, 0x21, 0x00


	//----- nvinfo : EIATTR_KPARAM_INFO
	.align		4
.L_39:
        /*0018*/ 	.byte	0x04, 0x17
        /*001a*/ 	.short	(.L_41 - .L_40)
.L_40:
        /*001c*/ 	.word	0x00000000
        /*0020*/ 	.short	0x0001
        /*0022*/ 	.short	0x0008
        /*0024*/ 	.byte	0x00, 0xf5, 0x21, 0x00


	//----- nvinfo : EIATTR_KPARAM_INFO
	.align		4
.L_41:
        /*0028*/ 	.byte	0x04, 0x17
        /*002a*/ 	.short	(.L_43 - .L_42)
.L_42:
        /*002c*/ 	.word	0x00000000
        /*0030*/ 	.short	0x0000
        /*0032*/ 	.short	0x0000
        /*0034*/ 	.byte	0x00, 0xf5, 0x21, 0x00


	//----- nvinfo : EIATTR_SPARSE_MMA_MASK
	.align		4
.L_43:
        /*0038*/ 	.byte	0x03, 0x50
        /*003a*/ 	.short	0x0000


	//----- nvinfo : EIATTR_MAXREG_COUNT
	.align		4
        /*003c*/ 	.byte	0x03, 0x1b
        /*003e*/ 	.short	0x00ff


	//----- nvinfo : EIATTR_MERCURY_ISA_VERSION
	.align		4
        /*0040*/ 	.byte	0x03, 0x5f
        /*0042*/ 	.short	0x0101


	//----- nvinfo : EIATTR_VRC_CTA_INIT_COUNT
	.align		4
        /*0044*/ 	.byte	0x02, 0x4a
	.zero		1
	.zero		1


	//----- nvinfo : EIATTR_EXIT_INSTR_OFFSETS
	.align		4
        /*0048*/ 	.byte	0x04, 0x1c
        /*004a*/ 	.short	(.L_45 - .L_44)


	//   ....[0]....
.L_44:
        /*004c*/ 	.word	0x00000110


	//----- nvinfo : EIATTR_CBANK_PARAM_SIZE
	.align		4
.L_45:
        /*0050*/ 	.byte	0x03, 0x19
        /*0052*/ 	.short	0x0018


	//----- nvinfo : EIATTR_PARAM_CBANK
	.align		4
        /*0054*/ 	.byte	0x04, 0x0a
        /*0056*/ 	.short	(.L_47 - .L_46)
	.align		4
.L_46:
        /*0058*/ 	.word	index@(.nv.constant0._Z7hid2visPfS_S_)
        /*005c*/ 	.short	0x0380
        /*005e*/ 	.short	0x0018


	//----- nvinfo : EIATTR_SW_WAR
	.align		4
.L_47:
        /*0060*/ 	.byte	0x04, 0x36
        /*0062*/ 	.short	(.L_49 - .L_48)
.L_48:
        /*0064*/ 	.word	0x00000008
.L_49:


//--------------------- .nv.info._Z7vis2hidPfS_S_ --------------------------
	.section	.nv.info._Z7vis2hidPfS_S_,"",@"SHT_CUDA_INFO"
	.sectionflags	@""
	.align	4


	//----- nvinfo : EIATTR_CUDA_API_VERSION
	.align		4
        /*0000*/ 	.byte	0x04, 0x37
        /*0002*/ 	.short	(.L_51 - .L_50)
.L_50:
        /*0004*/ 	.word	0x00000082


	//----- nvinfo : EIATTR_KPARAM_INFO
	.align		4
.L_51:
        /*0008*/ 	.byte	0x04, 0x17
        /*000a*/ 	.short	(.L_53 - .L_52)
.L_52:
        /*000c*/ 	.word	0x00000000
        /*0010*/ 	.short	0x0002
        /*0012*/ 	.short	0x0010
        /*0014*/ 	.byte	0x00, 0xf5, 0x21, 0x00


	//----- nvinfo : EIATTR_KPARAM_INFO
	.align		4
.L_53:
        /*0018*/ 	.byte	0x04, 0x17
        /*001a*/ 	.short	(.L_55 - .L_54)
.L_54:
        /*001c*/ 	.word	0x00000000
        /*0020*/ 	.short	0x0001
        /*0022*/ 	.short	0x0008
        /*0024*/ 	.byte	0x00, 0xf5, 0x21, 0x00


	//----- nvinfo : EIATTR_KPARAM_INFO
	.align		4
.L_55:
        /*0028*/ 	.byte	0x04, 0x17
        /*002a*/ 	.short	(.L_57 - .L_56)
.L_56:
        /*002c*/ 	.word	0x00000000
        /*0030*/ 	.short	0x0000
        /*0032*/ 	.short	0x0000
        /*0034*/ 	.byte	0x00, 0xf5, 0x21, 0x00


	//----- nvinfo : EIATTR_SPARSE_MMA_MASK
	.align		4
.L_57:
        /*0038*/ 	.byte	0x03, 0x50
        /*003a*/ 	.short	0x0000


	//----- nvinfo : EIATTR_MAXREG_COUNT
	.align		4
        /*003c*/ 	.byte	0x03, 0x1b
        /*003e*/ 	.short	0x00ff


	//----- nvinfo : EIATTR_MERCURY_ISA_VERSION
	.align		4
        /*0040*/ 	.byte	0x03, 0x5f
        /*0042*/ 	.short	0x0101


	//----- nvinfo : EIATTR_VRC_CTA_INIT_COUNT
	.align		4
        /*0044*/ 	.byte	0x02, 0x4a
	.zero		1
	.zero		1


	//----- nvinfo : EIATTR_EXIT_INSTR_OFFSETS
	.align		4
        /*0048*/ 	.byte	0x04, 0x1c
        /*004a*/ 	.short	(.L_59 - .L_58)


	//   ....[0]....
.L_58:
        /*004c*/ 	.word	0x00000110


	//----- nvinfo : EIATTR_CBANK_PARAM_SIZE
	.align		4
.L_59:
        /*0050*/ 	.byte	0x03, 0x19
        /*0052*/ 	.short	0x0018


	//----- nvinfo : EIATTR_PARAM_CBANK
	.align		4
        /*0054*/ 	.byte	0x04, 0x0a
        /*0056*/ 	.short	(.L_61 - .L_60)
	.align		4
.L_60:
        /*0058*/ 	.word	index@(.nv.constant0._Z7vis2hidPfS_S_)
        /*005c*/ 	.short	0x0380
        /*005e*/ 	.short	0x0018


	//----- nvinfo : EIATTR_SW_WAR
	.align		4
.L_61:
        /*0060*/ 	.byte	0x04, 0x36
        /*0062*/ 	.short	(.L_63 - .L_62)
.L_62:
        /*0064*/ 	.word	0x00000008
.L_63:


//--------------------- .nv.callgraph             --------------------------
	.section	.nv.callgraph,"",@"SHT_CUDA_CALLGRAPH"
	.align	4
	.sectionentsize	8
	.align		4
        /*0000*/ 	.word	0x00000000
	.align		4
        /*0004*/ 	.word	0xffffffff
	.align		4
        /*0008*/ 	.word	0x00000000
	.align		4
        /*000c*/ 	.word	0xfffffffe
	.align		4
        /*0010*/ 	.word	0x00000000
	.align		4
        /*0014*/ 	.word	0xfffffffd
	.align		4
        /*0018*/ 	.word	0x00000000
	.align		4
        /*001c*/ 	.word	0xfffffffc


//--------------------- .text._Z8learningPfS_S_S_S_ --------------------------
	.section	.text._Z8learningPfS_S_S_S_,"ax",@progbits
	.align	128
        .global         _Z8learningPfS_S_S_S_
        .type           _Z8learningPfS_S_S_S_,@function
        .size           _Z8learningPfS_S_S_S_,(.L_x_3 - _Z8learningPfS_S_S_S_)
        .other          _Z8learningPfS_S_S_S_,@"STO_CUDA_ENTRY STV_DEFAULT"
_Z8learningPfS_S_S_S_:
.text._Z8learningPfS_S_S_S_:
[----:B------:R-:W-:Y:S01]  /*0000*/  LDC R1, c[0x0][0x37c] ;  /* 0x0000df00ff017b82 */ /* 0x000fe20000000800 */
[----:B------:R-:W0:Y:S07]  /*0010*/  S2R R13, SR_TID.Y ;  /* 0x00000000000d7919 */ /* 0x000e2e0000002200 */
[----:B------:R-:W0:Y:S01]  /*0020*/  LDC.64 R8, c[0x0][0x398] ;  /* 0x0000e600ff087b82 */ /* 0x000e220000000a00 */
[----:B------:R-:W1:Y:S01]  /*0030*/  LDCU UR6, c[0x0][0x360] ;  /* 0x00006c00ff0677ac */ /* 0x000e620008000800 */
[----:B------:R-:W2:Y:S01]  /*0040*/  S2R R15, SR_TID.X ;  /* 0x00000000000f7919 */ /* 0x000ea20000002100 */
[----:B------:R-:W3:Y:S05]  /*0050*/  LDCU.64 UR4, c[0x0][0x358] ;  /* 0x00006b00ff0477ac */ /* 0x000eea0008000a00 */
[----:B------:R-:W2:Y:S08]  /*0060*/  LDC.64 R10, c[0x0][0x3a0] ;  /* 0x0000e800ff0a7b82 */ /* 0x000eb00000000a00 */
[----:B------:R-:W4:Y:S08]  /*0070*/  LDC.64 R4, c[0x0][0x388] ;  /* 0x0000e200ff047b82 */ /* 0x000f300000000a00 */
[----:B------:R-:W5:Y:S01]  /*0080*/  LDC.64 R6, c[0x0][0x390] ;  /* 0x0000e400ff067b82 */ /* 0x000f620000000a00 */
[----:B0-----:R-:W-:-:S07]  /*0090*/  IMAD.WIDE.U32 R8, R13, 0x4, R8 ;  /* 0x000000040d087825 */ /* 0x001fce00078e0008 */
[----:B------:R-:W0:Y:S01]  /*00a0*/  LDC.64 R2, c[0x0][0x380] ;  /* 0x0000e000ff027b82 */ /* 0x000e220000000a00 */
[----:B--2---:R-:W-:Y:S01]  /*00b0*/  IMAD.WIDE.U32 R10, R15, 0x4, R10 ;  /* 0x000000040f0a7825 */ /* 0x004fe200078e000a */
[----:B---3--:R-:W2:Y:S03]  /*00c0*/  LDG.E R8, desc[UR4][R8.64] ;  /* 0x0000000408087981 */ /* 0x008ea6000c1e1900 */
[C---:B----4-:R-:W-:Y:S02]  /*00d0*/  IMAD.WIDE.U32 R4, R13.reuse, 0x4, R4 ;  /* 0x000000040d047825 */ /* 0x050fe400078e0004 */
[----:B------:R-:W2:Y:S02]  /*00e0*/  LDG.E R11, desc[UR4][R10.64] ;  /* 0x000000040a0b7981 */ /* 0x000ea4000c1e1900 */
[----:B-1----:R-:W-:Y:S02]  /*00f0*/  IMAD R13, R13, UR6, R15 ;  /* 0x000000060d0d7c24 */ /* 0x002fe4000f8e020f */
[----:B------:R-:W3:Y:S01]  /*0100*/  LDG.E R4, desc[UR4][R4.64] ;  /* 0x0000000404047981 */ /* 0x000ee2000c1e1900 */
[----:B-----5:R-:W-:-:S06]  /*0110*/  IMAD.WIDE.U32 R6, R15, 0x4, R6 ;  /* 0x000000040f067825 */ /* 0x020fcc00078e0006 */
[----:B------:R-:W3:Y:S01]  /*0120*/  LDG.E R7, desc[UR4][R6.64] ;  /* 0x0000000406077981 */ /* 0x000ee2000c1e1900 */
[----:B0-----:R-:W-:-:S05]  /*0130*/  IMAD.WIDE.U32 R2, R13, 0x4, R2 ;  /* 0x000000040d027825 */ /* 0x001fca00078e0002 */
[----:B------:R-:W4:Y:S01]  /*0140*/  LDG.E R0, desc[UR4][R2.64] ;  /* 0x0000000402007981 */ /* 0x000f22000c1e1900 */
[----:B--2---:R-:W-:-:S04]  /*0150*/  FMUL R13, R8, R11 ;  /* 0x0000000b080d7220 */ /* 0x004fc80000400000 */
[----:B---3--:R-:W-:-:S04]  /*0160*/  FFMA R13, R4, R7, -R13 ;  /* 0x00000007040d7223 */ /* 0x008fc8000000080d */
[----:B----4-:R-:W-:-:S05]  /*0170*/  FADD R13, R13, R0 ;  /* 0x000000000d0d7221 */ /* 0x010fca0000000000 */
[----:B------:R-:W-:Y:S01]  /*0180*/  STG.E desc[UR4][R2.64], R13 ;  /* 0x0000000d02007986 */ /* 0x000fe2000c101904 */
[----:B------:R-:W-:Y:S05]  /*0190*/  EXIT ;  /* 0x000000000000794d */ /* 0x000fea0003800000 */
.L_x_0:
[----:B------:R-:W-:-:S00]  /*01a0*/  BRA `(.L_x_0) ;  /* 0xfffffffc00fc7947 */ /* 0x000fc0000383ffff */
[----:B------:R-:W-:-:S00]  /*01b0*/  NOP ;  /* 0x0000000000007918 */ /* 0x000fc00000000000 */
        /* <DEDUP_REMOVED lines=12> */
.L_x_3:


//--------------------- .text._Z7hid2visPfS_S_    --------------------------
	.section	.text._Z7hid2visPfS_S_,"ax",@progbits
	.align	128
        .global         _Z7hid2visPfS_S_
        .type           _Z7hid2visPfS_S_,@function
        .size           _Z7hid2visPfS_S_,(.L_x_4 - _Z7hid2visPfS_S_)
        .other          _Z7hid2visPfS_S_,@"STO_CUDA_ENTRY STV_DEFAULT"
_Z7hid2visPfS_S_:
.text._Z7hid2visPfS_S_:
[----:B------:R-:W-:Y:S01]  /*0000*/  LDC R1, c[0x0][0x37c] ;  /* 0x0000df00ff017b82 */ /* 0x000fe20000000800 */
[----:B------:R-:W0:Y:S07]  /*0010*/  S2R R11, SR_TID.X ;  /* 0x00000000000b7919 */ /* 0x000e2e0000002100 */
[----:B------:R-:W0:Y:S01]  /*0020*/  LDC.64 R2, c[0x0][0x380] ;  /* 0x0000e000ff027b82 */ /* 0x000e220000000a00 */
[----:B------:R-:W1:Y:S01]  /*0030*/  LDCU UR6, c[0x0][0x360] ;  /* 0x00006c00ff0677ac */ /* 0x000e620008000800 */
[----:B------:R-:W1:Y:S01]  /*0040*/  S2R R0, SR_TID.Y ;  /* 0x0000000000007919 */ /* 0x000e620000002200 */
[----:B------:R-:W2:Y:S05]  /*0050*/  LDCU.64 UR4, c[0x0][0x358] ;  /* 0x00006b00ff0477ac */ /* 0x000eaa0008000a00 */
[----:B------:R-:W3:Y:S08]  /*0060*/  LDC.64 R4, c[0x0][0x388] ;  /* 0x0000e200ff047b82 */ /* 0x000ef00000000a00 */
[----:B------:R-:W4:Y:S01]  /*0070*/  LDC.64 R6, c[0x0][0x390] ;  /* 0x0000e400ff067b82 */ /* 0x000f220000000a00 */
[----:B0-----:R-:W-:-:S04]  /*0080*/  IMAD.WIDE.U32 R2, R11, 0x4, R2 ;  /* 0x000000040b027825 */ /* 0x001fc800078e0002 */
[----:B-1----:R-:W-:Y:S02]  /*0090*/  IMAD R9, R0, UR6, R11 ;  /* 0x0000000600097c24 */ /* 0x002fe4000f8e020b */
[----:B--2---:R-:W2:Y:S02]  /*00a0*/  LDG.E R2, desc[UR4][R2.64] ;  /* 0x0000000402027981 */ /* 0x004ea4000c1e1900 */
[----:B---3--:R-:W-:-:S04]  /*00b0*/  IMAD.WIDE.U32 R4, R9, 0x4, R4 ;  /* 0x0000000409047825 */ /* 0x008fc800078e0004 */
[----:B----4-:R-:W-:Y:S02]  /*00c0*/  IMAD.WIDE.U32 R6, R0, 0x4, R6 ;  /* 0x0000000400067825 */ /* 0x010fe400078e0006 */
[----:B------:R-:W2:Y:S04]  /*00d0*/  LDG.E R5, desc[UR4][R4.64] ;  /* 0x0000000404057981 */ /* 0x000ea8000c1e1900 */
[----:B------:R-:W2:Y:S02]  /*00e0*/  LDG.E R9, desc[UR4][R6.64] ;  /* 0x0000000406097981 */ /* 0x000ea4000c1e1900 */
[----:B--2---:R-:W-:-:S05]  /*00f0*/  FFMA R9, R2, R5, R9 ;  /* 0x0000000502097223 */ /* 0x004fca0000000009 */
[----:B------:R-:W-:Y:S01]  /*0100*/  STG.E desc[UR4][R6.64], R9 ;  /* 0x0000000906007986 */ /* 0x000fe2000c101904 */
[----:B------:R-:W-:Y:S05]  /*0110*/  EXIT ;  /* 0x000000000000794d */ /* 0x000fea0003800000 */
.L_x_1:
        /* <DEDUP_REMOVED lines=14> */
.L_x_4:


//--------------------- .text._Z7vis2hidPfS_S_    --------------------------
	.section	.text._Z7vis2hidPfS_S_,"ax",@progbits
	.align	128
        .global         _Z7vis2hidPfS_S_
        .type           _Z7vis2hidPfS_S_,@function
        .size           _Z7vis2hidPfS_S_,(.L_x_5 - _Z7vis2hidPfS_S_)
        .other          _Z7vis2hidPfS_S_,@"STO_CUDA_ENTRY STV_DEFAULT"
_Z7vis2hidPfS_S_:
.text._Z7vis2hidPfS_S_:
[----:B------:R-:W-:Y:S01]  /*0000*/  LDC R1, c[0x0][0x37c] ;  /* 0x0000df00ff017b82 */ /* 0x000fe20000000800 */
[----:B------:R-:W0:Y:S07]  /*0010*/  S2R R11, SR_TID.Y ;  /* 0x00000000000b7919 */ /* 0x000e2e0000002200 */
[----:B------:R-:W0:Y:S01]  /*0020*/  LDC.64 R2, c[0x0][0x380] ;  /* 0x0000e000ff027b82 */ /* 0x000e220000000a00 */
[----:B------:R-:W1:Y:S01]  /*0030*/  LDCU UR6, c[0x0][0x360] ;  /* 0x00006c00ff0677ac */ /* 0x000e620008000800 */
[----:B------:R-:W1:Y:S01]  /*0040*/  S2R R0, SR_TID.X ;  /* 0x0000000000007919 */ /* 0x000e620000002100 */
        /* <DEDUP_REMOVED lines=13> */
.L_x_2:
        /* <DEDUP_REMOVED lines=14> */
.L_x_5:


//--------------------- .nv.shared.reserved.0     --------------------------
	.section	.nv.shared.reserved.0,"aw",@nobits
	.weak		__nv_reservedSMEM_offset_0_alias
	.size		__nv_reservedSMEM_offset_0_alias, 0, 64
	.other		__nv_reservedSMEM_offset_0_alias,@"STO_CUDA_RESERVED_SHARED STV_DEFAULT"
__nv_reservedSMEM_offset_0_alias:
	.zero		0
	.zero		64


//--------------------- .nv.constant0._Z8learningPfS_S_S_S_ --------------------------
	.section	.nv.constant0._Z8learningPfS_S_S_S_,"a",@progbits
	.sectionflags	@""
	.align	4
.nv.constant0._Z8learningPfS_S_S_S_:
	.zero		936


//--------------------- .nv.constant0._Z7hid2visPfS_S_ --------------------------
	.section	.nv.constant0._Z7hid2visPfS_S_,"a",@progbits
	.sectionflags	@""
	.align	4
.nv.constant0._Z7hid2visPfS_S_:
	.zero		920


//--------------------- .nv.constant0._Z7vis2hidPfS_S_ --------------------------
	.section	.nv.constant0._Z7vis2hidPfS_S_,"a",@progbits
	.sectionflags	@""
	.align	4
.nv.constant0._Z7vis2hidPfS_S_:
	.zero		920


//--------------------- SYMBOLS --------------------------

	.type		.nv.reservedSmem.offset0,@object
	.size		.nv.reservedSmem.offset0,0x4
